//
// Generated by NVIDIA NVVM Compiler
//
// Compiler Build ID: CL-36424714
// Cuda compilation tools, release 13.0, V13.0.88
// Based on NVVM 20.0.0
//

.version 9.0
.target sm_100
.address_size 64

	// .globl	initialize
// _ZZ9transposeE5cache has been demoted

.visible .entry initialize(
	.param .u64 .ptr .align 1 initialize_param_0,
	.param .u32 initialize_param_1
)
{
	.reg .pred 	%p<2>;
	.reg .b32 	%r<6>;
	.reg .b64 	%rd<5>;

	ld.param.u64 	%rd1, [initialize_param_0];
	ld.param.u32 	%r2, [initialize_param_1];
	mov.u32 	%r3, %ctaid.x;
	mov.u32 	%r4, %ntid.x;
	mov.u32 	%r5, %tid.x;
	mad.lo.s32 	%r1, %r3, %r4, %r5;
	setp.ge.s32 	%p1, %r1, %r2;
	@%p1 bra 	$L__BB0_2;
	cvta.to.global.u64 	%rd2, %rd1;
	mul.wide.s32 	%rd3, %r1, 4;
	add.s64 	%rd4, %rd2, %rd3;
	st.global.u32 	[%rd4], %r1;
$L__BB0_2:
	ret;

}
	// .globl	transpose
.visible .entry transpose(
	.param .u64 .ptr .align 1 transpose_param_0,
	.param .u64 .ptr .align 1 transpose_param_1,
	.param .u32 transpose_param_2
)
{
	.reg .b32 	%r<23>;
	.reg .b64 	%rd<9>;
	// demoted variable
	.shared .align 4 .b8 _ZZ9transposeE5cache[4480];
	ld.param.u64 	%rd1, [transpose_param_0];
	ld.param.u64 	%rd2, [transpose_param_1];
	ld.param.u32 	%r1, [transpose_param_2];
	cvta.to.global.u64 	%rd3, %rd2;
	cvta.to.global.u64 	%rd4, %rd1;
	mov.u32 	%r2, %ctaid.x;
	shl.b32 	%r3, %r2, 5;
	mov.u32 	%r4, %tid.x;
	add.s32 	%r5, %r3, %r4;
	mov.u32 	%r6, %ctaid.y;
	shl.b32 	%r7, %r6, 5;
	mov.u32 	%r8, %tid.y;
	add.s32 	%r9, %r7, %r8;
	add.s32 	%r10, %r3, %r8;
	add.s32 	%r11, %r7, %r4;
	mad.lo.s32 	%r12, %r1, %r9, %r5;
	mul.wide.u32 	%rd5, %r12, 4;
	add.s64 	%rd6, %rd4, %rd5;
	ld.global.u32 	%r13, [%rd6];
	mov.u32 	%r14, _ZZ9transposeE5cache;
	mad.lo.s32 	%r15, %r4, 140, %r14;
	shl.b32 	%r16, %r8, 2;
	add.s32 	%r17, %r15, %r16;
	st.shared.u32 	[%r17], %r13;
	bar.sync 	0;
	mad.lo.s32 	%r18, %r8, 140, %r14;
	shl.b32 	%r19, %r4, 2;
	add.s32 	%r20, %r18, %r19;
	ld.shared.u32 	%r21, [%r20];
	mad.lo.s32 	%r22, %r1, %r10, %r11;
	mul.wide.u32 	%rd7, %r22, 4;
	add.s64 	%rd8, %rd3, %rd7;
	st.global.u32 	[%rd8], %r21;
	ret;

}
	// .globl	propagateMin
.visible .entry propagateMin(
	.param .u64 .ptr .align 1 propagateMin_param_0,
	.param .u64 .ptr .align 1 propagateMin_param_1,
	.param .u64 .ptr .align 1 propagateMin_param_2,
	.param .u32 propagateMin_param_3
)
{
	.reg .pred 	%p<32>;
	.reg .b16 	%rs<57>;
	.reg .b32 	%r<167>;
	.reg .b64 	%rd<59>;

	ld.param.u64 	%rd28, [propagateMin_param_0];
	ld.param.u64 	%rd29, [propagateMin_param_1];
	ld.param.u64 	%rd27, [propagateMin_param_2];
	ld.param.u32 	%r110, [propagateMin_param_3];
	cvta.to.global.u64 	%rd1, %rd29;
	cvta.to.global.u64 	%rd2, %rd28;
	mov.u32 	%r111, %ctaid.x;
	mov.u32 	%r112, %ntid.x;
	mov.u32 	%r113, %tid.x;
	mad.lo.s32 	%r1, %r111, %r112, %r113;
	mul.wide.s32 	%rd30, %r1, 4;
	add.s64 	%rd3, %rd2, %rd30;
	add.s64 	%rd4, %rd1, %rd30;
	setp.lt.s32 	%p1, %r110, 2;
	mov.b16 	%rs55, 0;
	@%p1 bra 	$L__BB2_28;
	ld.global.u32 	%r138, [%rd4];
	ld.global.u32 	%r134, [%rd3];
	add.s32 	%r4, %r110, -1;
	add.s32 	%r115, %r110, -2;
	and.b32  	%r5, %r4, 3;
	setp.lt.u32 	%p2, %r115, 3;
	mov.b16 	%rs55, 0;
	mov.b32 	%r139, 1;
	@%p2 bra 	$L__BB2_21;
	and.b32  	%r117, %r4, -4;
	neg.s32 	%r132, %r117;
	shl.b32 	%r7, %r110, 2;
	shl.b32 	%r129, %r110, 1;
	mul.lo.s32 	%r128, %r110, 3;
	mov.b16 	%rs55, 0;
	mov.b32 	%r131, 0;
	mul.wide.u32 	%rd8, %r110, 4;
	mov.u32 	%r127, %r7;
	mov.u32 	%r130, %r110;
$L__BB2_3:
	mul.wide.s32 	%rd5, %r130, 4;
	add.s64 	%rd6, %rd3, %rd5;
	ld.global.u32 	%r18, [%rd6];
	setp.ne.s32 	%p3, %r134, %r18;
	@%p3 bra 	$L__BB2_6;
	add.s64 	%rd7, %rd4, %rd5;
	ld.global.u32 	%r135, [%rd7];
	setp.le.s32 	%p4, %r135, %r138;
	@%p4 bra 	$L__BB2_7;
	st.global.u32 	[%rd7], %r138;
	mov.b16 	%rs55, 1;
	mov.u32 	%r135, %r138;
	bra.uni 	$L__BB2_7;
$L__BB2_6:
	add.s64 	%rd31, %rd4, %rd5;
	ld.global.u32 	%r135, [%rd31];
$L__BB2_7:
	add.s64 	%rd9, %rd6, %rd8;
	ld.global.u32 	%r22, [%rd9];
	setp.eq.s32 	%p5, %r18, %r22;
	@%p5 bra 	$L__BB2_9;
	mul.wide.s32 	%rd32, %r129, 4;
	add.s64 	%rd33, %rd4, %rd32;
	ld.global.u32 	%r136, [%rd33];
	bra.uni 	$L__BB2_11;
$L__BB2_9:
	mul.wide.s32 	%rd34, %r129, 4;
	add.s64 	%rd10, %rd4, %rd34;
	ld.global.u32 	%r136, [%rd10];
	setp.le.s32 	%p6, %r136, %r135;
	@%p6 bra 	$L__BB2_11;
	st.global.u32 	[%rd10], %r135;
	mov.b16 	%rs55, 1;
	mov.u32 	%r136, %r135;
$L__BB2_11:
	add.s64 	%rd11, %rd9, %rd8;
	ld.global.u32 	%r26, [%rd11];
	setp.eq.s32 	%p7, %r22, %r26;
	@%p7 bra 	$L__BB2_13;
	mul.wide.s32 	%rd35, %r128, 4;
	add.s64 	%rd36, %rd4, %rd35;
	ld.global.u32 	%r137, [%rd36];
	bra.uni 	$L__BB2_15;
$L__BB2_13:
	mul.wide.s32 	%rd37, %r128, 4;
	add.s64 	%rd12, %rd4, %rd37;
	ld.global.u32 	%r137, [%rd12];
	setp.le.s32 	%p8, %r137, %r136;
	@%p8 bra 	$L__BB2_15;
	st.global.u32 	[%rd12], %r136;
	mov.b16 	%rs55, 1;
	mov.u32 	%r137, %r136;
$L__BB2_15:
	add.s64 	%rd38, %rd11, %rd8;
	ld.global.u32 	%r134, [%rd38];
	setp.eq.s32 	%p9, %r26, %r134;
	@%p9 bra 	$L__BB2_17;
	mul.wide.s32 	%rd39, %r127, 4;
	add.s64 	%rd40, %rd4, %rd39;
	ld.global.u32 	%r138, [%rd40];
	bra.uni 	$L__BB2_19;
$L__BB2_17:
	mul.wide.s32 	%rd41, %r127, 4;
	add.s64 	%rd13, %rd4, %rd41;
	ld.global.u32 	%r138, [%rd13];
	setp.le.s32 	%p10, %r138, %r137;
	@%p10 bra 	$L__BB2_19;
	st.global.u32 	[%rd13], %r137;
	mov.b16 	%rs55, 1;
	mov.u32 	%r138, %r137;
$L__BB2_19:
	add.s32 	%r132, %r132, 4;
	add.s32 	%r131, %r131, 4;
	add.s32 	%r130, %r130, %r7;
	add.s32 	%r129, %r129, %r7;
	add.s32 	%r128, %r128, %r7;
	add.s32 	%r127, %r127, %r7;
	setp.ne.s32 	%p11, %r132, 0;
	@%p11 bra 	$L__BB2_3;
	add.s32 	%r139, %r131, 1;
$L__BB2_21:
	setp.eq.s32 	%p12, %r5, 0;
	@%p12 bra 	$L__BB2_28;
	mul.lo.s32 	%r143, %r139, %r110;
	neg.s32 	%r142, %r5;
$L__BB2_23:
	.pragma "nounroll";
	mov.u32 	%r49, %r134;
	mov.u32 	%r48, %r138;
	mul.wide.s32 	%rd43, %r143, 4;
	add.s64 	%rd16, %rd4, %rd43;
	add.s64 	%rd44, %rd3, %rd43;
	ld.global.u32 	%r134, [%rd44];
	setp.eq.s32 	%p13, %r49, %r134;
	@%p13 bra 	$L__BB2_25;
	ld.global.u32 	%r138, [%rd16];
	bra.uni 	$L__BB2_27;
$L__BB2_25:
	ld.global.u32 	%r138, [%rd16];
	setp.le.s32 	%p14, %r138, %r48;
	@%p14 bra 	$L__BB2_27;
	st.global.u32 	[%rd16], %r48;
	mov.b16 	%rs55, 1;
	mov.u32 	%r138, %r48;
$L__BB2_27:
	add.s32 	%r143, %r143, %r110;
	add.s32 	%r142, %r142, 1;
	setp.ne.s32 	%p15, %r142, 0;
	@%p15 bra 	$L__BB2_23;
$L__BB2_28:
	setp.lt.s32 	%p16, %r110, 2;
	@%p16 bra 	$L__BB2_56;
	add.s32 	%r118, %r110, -1;
	mul.lo.s32 	%r119, %r118, %r110;
	mul.wide.s32 	%rd45, %r119, 4;
	add.s32 	%r56, %r110, -2;
	add.s64 	%rd46, %rd4, %rd45;
	ld.global.u32 	%r152, [%rd46];
	add.s64 	%rd47, %rd3, %rd45;
	ld.global.u32 	%r151, [%rd47];
	and.b32  	%r120, %r110, 3;
	setp.eq.s32 	%p17, %r120, 1;
	mov.u32 	%r160, %r56;
	@%p17 bra 	$L__BB2_37;
	mul.lo.s32 	%r148, %r110, %r56;
	and.b32  	%r122, %r118, 3;
	neg.s32 	%r147, %r122;
	mov.u32 	%r149, %r110;
$L__BB2_31:
	.pragma "nounroll";
	mov.u32 	%r65, %r151;
	mov.u32 	%r64, %r152;
	mul.wide.s32 	%rd17, %r148, 4;
	add.s64 	%rd48, %rd3, %rd17;
	ld.global.u32 	%r151, [%rd48];
	setp.eq.s32 	%p18, %r65, %r151;
	@%p18 bra 	$L__BB2_33;
	add.s64 	%rd49, %rd4, %rd17;
	ld.global.u32 	%r152, [%rd49];
	bra.uni 	$L__BB2_35;
$L__BB2_33:
	add.s64 	%rd18, %rd4, %rd17;
	ld.global.u32 	%r152, [%rd18];
	setp.le.s32 	%p19, %r152, %r64;
	@%p19 bra 	$L__BB2_35;
	st.global.u32 	[%rd18], %r64;
	mov.b16 	%rs55, 1;
	mov.u32 	%r152, %r64;
$L__BB2_35:
	add.s32 	%r149, %r149, -1;
	sub.s32 	%r148, %r148, %r110;
	add.s32 	%r147, %r147, 1;
	setp.ne.s32 	%p20, %r147, 0;
	@%p20 bra 	$L__BB2_31;
	add.s32 	%r160, %r149, -2;
$L__BB2_37:
	setp.lt.u32 	%p21, %r56, 3;
	@%p21 bra 	$L__BB2_56;
	mul.lo.s32 	%r159, %r160, %r110;
	shl.b32 	%r78, %r110, 2;
	add.s32 	%r123, %r160, -3;
	mul.lo.s32 	%r158, %r110, %r123;
	add.s32 	%r124, %r160, -2;
	mul.lo.s32 	%r157, %r110, %r124;
	add.s32 	%r125, %r160, -1;
	mul.lo.s32 	%r156, %r110, %r125;
$L__BB2_39:
	mov.u32 	%r86, %r160;
	mul.wide.s32 	%rd19, %r159, 4;
	add.s64 	%rd50, %rd3, %rd19;
	ld.global.u32 	%r89, [%rd50];
	setp.ne.s32 	%p22, %r151, %r89;
	@%p22 bra 	$L__BB2_42;
	add.s64 	%rd20, %rd4, %rd19;
	ld.global.u32 	%r163, [%rd20];
	setp.le.s32 	%p23, %r163, %r152;
	@%p23 bra 	$L__BB2_43;
	st.global.u32 	[%rd20], %r152;
	mov.b16 	%rs55, 1;
	mov.u32 	%r163, %r152;
	bra.uni 	$L__BB2_43;
$L__BB2_42:
	add.s64 	%rd51, %rd4, %rd19;
	ld.global.u32 	%r163, [%rd51];
$L__BB2_43:
	mul.wide.s32 	%rd21, %r156, 4;
	add.s64 	%rd52, %rd3, %rd21;
	ld.global.u32 	%r93, [%rd52];
	setp.eq.s32 	%p24, %r89, %r93;
	@%p24 bra 	$L__BB2_45;
	add.s64 	%rd53, %rd4, %rd21;
	ld.global.u32 	%r164, [%rd53];
	bra.uni 	$L__BB2_47;
$L__BB2_45:
	add.s64 	%rd22, %rd4, %rd21;
	ld.global.u32 	%r164, [%rd22];
	setp.le.s32 	%p25, %r164, %r163;
	@%p25 bra 	$L__BB2_47;
	st.global.u32 	[%rd22], %r163;
	mov.b16 	%rs55, 1;
	mov.u32 	%r164, %r163;
$L__BB2_47:
	mul.wide.s32 	%rd23, %r157, 4;
	add.s64 	%rd54, %rd3, %rd23;
	ld.global.u32 	%r97, [%rd54];
	setp.eq.s32 	%p26, %r93, %r97;
	@%p26 bra 	$L__BB2_49;
	add.s64 	%rd55, %rd4, %rd23;
	ld.global.u32 	%r165, [%rd55];
	bra.uni 	$L__BB2_51;
$L__BB2_49:
	add.s64 	%rd24, %rd4, %rd23;
	ld.global.u32 	%r165, [%rd24];
	setp.le.s32 	%p27, %r165, %r164;
	@%p27 bra 	$L__BB2_51;
	st.global.u32 	[%rd24], %r164;
	mov.b16 	%rs55, 1;
	mov.u32 	%r165, %r164;
$L__BB2_51:
	mul.wide.s32 	%rd25, %r158, 4;
	add.s64 	%rd56, %rd3, %rd25;
	ld.global.u32 	%r151, [%rd56];
	setp.eq.s32 	%p28, %r97, %r151;
	@%p28 bra 	$L__BB2_53;
	add.s64 	%rd57, %rd4, %rd25;
	ld.global.u32 	%r152, [%rd57];
	bra.uni 	$L__BB2_55;
$L__BB2_53:
	add.s64 	%rd26, %rd4, %rd25;
	ld.global.u32 	%r152, [%rd26];
	setp.le.s32 	%p29, %r152, %r165;
	@%p29 bra 	$L__BB2_55;
	st.global.u32 	[%rd26], %r165;
	mov.b16 	%rs55, 1;
	mov.u32 	%r152, %r165;
$L__BB2_55:
	add.s32 	%r160, %r86, -4;
	sub.s32 	%r159, %r159, %r78;
	sub.s32 	%r158, %r158, %r78;
	sub.s32 	%r157, %r157, %r78;
	sub.s32 	%r156, %r156, %r78;
	setp.gt.s32 	%p30, %r86, 3;
	@%p30 bra 	$L__BB2_39;
$L__BB2_56:
	and.b16  	%rs36, %rs55, 255;
	setp.eq.s16 	%p31, %rs36, 0;
	@%p31 bra 	$L__BB2_58;
	cvta.to.global.u64 	%rd58, %rd27;
	mov.b32 	%r126, -1;
	st.global.u32 	[%rd58], %r126;
$L__BB2_58:
	ret;

}


// ===== COMPILED SASS (sm_100) =====

	.target	sm_100

	.elftype	@"ET_EXEC"


//--------------------- .note.nv.tkinfo           --------------------------
	.section	.note.nv.tkinfo,"",@"SHT_NOTE"
	.sectionflags	@"SHF_NOTE_NV_TKINFO"
	.tkinfo
        /*0018*/ 	.word	0x00000002
        /*0030*/ 	.string	""
        /*0030*/ 	.string	"ptxas"
        /*0030*/ 	.string	"Cuda compilation tools, release 13.0, V13.0.88"
        /*0030*/ 	.string	"Build cuda_13.0.r13.0/compiler.36424714_0"
        /*0030*/ 	.string	"-arch sm_100 -m 64 "



//--------------------- .note.nv.cuinfo           --------------------------
	.section	.note.nv.cuinfo,"",@"SHT_NOTE"
	.sectionflags	@"SHF_NOTE_NV_CUINFO"
        /*0018*/ 	.short	0x0002
        /*001a*/ 	.short	0x0064
        /*001c*/ 	.short	0x0082
	.zero		2


//--------------------- .nv.info                  --------------------------
	.section	.nv.info,"",@"SHT_CUDA_INFO"
	.align	4


	//----- nvinfo : EIATTR_REGCOUNT
	.align		4
        /*0000*/ 	.byte	0x04, 0x2f
        /*0002*/ 	.short	(.L_1 - .L_0)
	.align		4
.L_0:
        /*0004*/ 	.word	index@(initialize)
        /*0008*/ 	.word	0x00000008


	//----- nvinfo : EIATTR_FRAME_SIZE
	.align		4
.L_1:
        /*000c*/ 	.byte	0x04, 0x11
        /*000e*/ 	.short	(.L_3 - .L_2)
	.align		4
.L_2:
        /*0010*/ 	.word	index@(initialize)
        /*0014*/ 	.word	0x00000000


	//----- nvinfo : EIATTR_REGCOUNT
	.align		4
.L_3:
        /*0018*/ 	.byte	0x04, 0x2f
        /*001a*/ 	.short	(.L_5 - .L_4)
	.align		4
.L_4:
        /*001c*/ 	.word	index@(transpose)
        /*0020*/ 	.word	0x00000010


	//----- nvinfo : EIATTR_FRAME_SIZE
	.align		4
.L_5:
        /*0024*/ 	.byte	0x04, 0x11
        /*0026*/ 	.short	(.L_7 - .L_6)
	.align		4
.L_6:
        /*0028*/ 	.word	index@(transpose)
        /*002c*/ 	.word	0x00000000


	//----- nvinfo : EIATTR_REGCOUNT
	.align		4
.L_7:
        /*0030*/ 	.byte	0x04, 0x2f
        /*0032*/ 	.short	(.L_9 - .L_8)
	.align		4
.L_8:
        /*0034*/ 	.word	index@(propagateMin)
        /*0038*/ 	.word	0x0000001c


	//----- nvinfo : EIATTR_FRAME_SIZE
	.align		4
.L_9:
        /*003c*/ 	.byte	0x04, 0x11
        /*003e*/ 	.short	(.L_11 - .L_10)
	.align		4
.L_10:
        /*0040*/ 	.word	index@(propagateMin)
        /*0044*/ 	.word	0x00000000


	//----- nvinfo : EIATTR_MIN_STACK_SIZE
	.align		4
.L_11:
        /*0048*/ 	.byte	0x04, 0x12
        /*004a*/ 	.short	(.L_13 - .L_12)
	.align		4
.L_12:
        /*004c*/ 	.word	index@(propagateMin)
        /*0050*/ 	.word	0x00000000


	//----- nvinfo : EIATTR_MIN_STACK_SIZE
	.align		4
.L_13:
        /*0054*/ 	.byte	0x04, 0x12
        /*0056*/ 	.short	(.L_15 - .L_14)
	.align		4
.L_14:
        /*0058*/ 	.word	index@(transpose)
        /*005c*/ 	.word	0x00000000


	//----- nvinfo : EIATTR_MIN_STACK_SIZE
	.align		4
.L_15:
        /*0060*/ 	.byte	0x04, 0x12
        /*0062*/ 	.short	(.L_17 - .L_16)
	.align		4
.L_16:
        /*0064*/ 	.word	index@(initialize)
        /*0068*/ 	.word	0x00000000
.L_17:


//--------------------- .nv.compat                --------------------------
	.section	.nv.compat,"",@"SHT_CUDA_COMPAT_INFO"
	.align	4
        /*0000*/ 	.byte	0x02, 0x09, 0x00, 0x00, 0x02, 0x02, 0x01, 0x00, 0x02, 0x05, 0x05, 0x00, 0x03, 0x07, 0x01, 0x01
        /*0010*/ 	.byte	0x02, 0x03, 0x00, 0x00, 0x02, 0x06, 0x01, 0x00, 0x04, 0x0b, 0x08, 0x00, 0x09, 0x00, 0x00, 0x00
        /*0020*/ 	.byte	0x00, 0x00, 0x00, 0x00


//--------------------- .nv.info.propagateMin     --------------------------
	.section	.nv.info.propagateMin,"",@"SHT_CUDA_INFO"
	.sectionflags	@""
	.align	4


	//----- nvinfo : EIATTR_CUDA_API_VERSION
	.align		4
        /*0000*/ 	.byte	0x04, 0x37
        /*0002*/ 	.short	(.L_19 - .L_18)
.L_18:
        /*0004*/ 	.word	0x00000082


	//----- nvinfo : EIATTR_KPARAM_INFO
	.align		4
.L_19:
        /*0008*/ 	.byte	0x04, 0x17
        /*000a*/ 	.short	(.L_21 - .L_20)
.L_20:
        /*000c*/ 	.word	0x00000000
        /*0010*/ 	.short	0x0003
        /*0012*/ 	.short	0x0018
        /*0014*/ 	.byte	0x00, 0xf0, 0x11, 0x00


	//----- nvinfo : EIATTR_KPARAM_INFO
	.align		4
.L_21:
        /*0018*/ 	.byte	0x04, 0x17
        /*001a*/ 	.short	(.L_23 - .L_22)
.L_22:
        /*001c*/ 	.word	0x00000000
        /*0020*/ 	.short	0x0002
        /*0022*/ 	.short	0x0010
        /*0024*/ 	.byte	0x00, 0xf5, 0x21, 0x00


	//----- nvinfo : EIATTR_KPARAM_INFO
	.align		4
.L_23:
        /*0028*/ 	.byte	0x04, 0x17
        /*002a*/ 	.short	(.L_25 - .L_24)
.L_24:
        /*002c*/ 	.word	0x00000000
        /*0030*/ 	.short	0x0001
        /*0032*/ 	.short	0x0008
        /*0034*/ 	.byte	0x00, 0xf5, 0x21, 0x00


	//----- nvinfo : EIATTR_KPARAM_INFO
	.align		4
.L_25:
        /*0038*/ 	.byte	0x04, 0x17
        /*003a*/ 	.short	(.L_27 - .L_26)
.L_26:
        /*003c*/ 	.word	0x00000000
        /*0040*/ 	.short	0x0000
        /*0042*/ 	.short	0x0000
        /*0044*/ 	.byte	0x00, 0xf5, 0x21, 0x00


	//----- nvinfo : EIATTR_SPARSE_MMA_MASK
	.align		4
.L_27:
        /*0048*/ 	.byte	0x03, 0x50
        /*004a*/ 	.short	0x0000


	//----- nvinfo : EIATTR_MAXREG_COUNT
	.align		4
        /*004c*/ 	.byte	0x03, 0x1b
        /*004e*/ 	.short	0x00ff


	//----- nvinfo : EIATTR_MERCURY_ISA_VERSION
	.align		4
        /*0050*/ 	.byte	0x03, 0x5f
        /*0052*/ 	.short	0x0101


	//----- nvinfo : EIATTR_VRC_CTA_INIT_COUNT
	.align		4
        /*0054*/ 	.byte	0x02, 0x4a
	.zero		1
	.zero		1


	//----- nvinfo : EIATTR_EXIT_INSTR_OFFSETS
	.align		4
        /*0058*/ 	.byte	0x04, 0x1c
        /*005a*/ 	.short	(.L_29 - .L_28)


	//   ....[0]....
.L_28:
        /*005c*/ 	.word	0x00001060


	//   ....[1]....
        /*0060*/ 	.word	0x000010a0


	//----- nvinfo : EIATTR_CRS_STACK_SIZE
	.align		4
.L_29:
        /*0064*/ 	.byte	0x04, 0x1e
        /*0066*/ 	.short	(.L_31 - .L_30)
.L_30:
        /*0068*/ 	.word	0x00000000


	//----- nvinfo : EIATTR_CBANK_PARAM_SIZE
	.align		4
.L_31:
        /*006c*/ 	.byte	0x03, 0x19
        /*006e*/ 	.short	0x001c


	//----- nvinfo : EIATTR_PARAM_CBANK
	.align		4
        /*0070*/ 	.byte	0x04, 0x0a
        /*0072*/ 	.short	(.L_33 - .L_32)
	.align		4
.L_32:
        /*0074*/ 	.word	index@(.nv.constant0.propagateMin)
        /*0078*/ 	.short	0x0380
        /*007a*/ 	.short	0x001c


	//----- nvinfo : EIATTR_SW_WAR
	.align		4
.L_33:
        /*007c*/ 	.byte	0x04, 0x36
        /*007e*/ 	.short	(.L_35 - .L_34)
.L_34:
        /*0080*/ 	.word	0x00000008
.L_35:


//--------------------- .nv.info.transpose        --------------------------
	.section	.nv.info.transpose,"",@"SHT_CUDA_INFO"
	.sectionflags	@""
	.align	4


	//----- nvinfo : EIATTR_CUDA_API_VERSION
	.align		4
        /*0000*/ 	.byte	0x04, 0x37
        /*0002*/ 	.short	(.L_37 - .L_36)
.L_36:
        /*0004*/ 	.word	0x00000082


	//----- nvinfo : EIATTR_KPARAM_INFO
	.align		4
.L_37:
        /*0008*/ 	.byte	0x04, 0x17
        /*000a*/ 	.short	(.L_39 - .L_38)
.L_38:
        /*000c*/ 	.word	0x00000000
        /*0010*/ 	.short	0x0002
        /*0012*/ 	.short	0x0010
        /*0014*/ 	.byte	0x00, 0xf0, 0x11, 0x00


	//----- nvinfo : EIATTR_KPARAM_INFO
	.align		4
.L_39:
        /*0018*/ 	.byte	0x04, 0x17
        /*001a*/ 	.short	(.L_41 - .L_40)
.L_40:
        /*001c*/ 	.word	0x00000000
        /*0020*/ 	.short	0x0001
        /*0022*/ 	.short	0x0008
        /*0024*/ 	.byte	0x00, 0xf5, 0x21, 0x00


	//----- nvinfo : EIATTR_KPARAM_INFO
	.align		4
.L_41:
        /*0028*/ 	.byte	0x04, 0x17
        /*002a*/ 	.short	(.L_43 - .L_42)
.L_42:
        /*002c*/ 	.word	0x00000000
        /*0030*/ 	.short	0x0000
        /*0032*/ 	.short	0x0000
        /*0034*/ 	.byte	0x00, 0xf5, 0x21, 0x00


	//----- nvinfo : EIATTR_SPARSE_MMA_MASK
	.align		4
.L_43:
        /*0038*/ 	.byte	0x03, 0x50
        /*003a*/ 	.short	0x0000


	//----- nvinfo : EIATTR_MAXREG_COUNT
	.align		4
        /*003c*/ 	.byte	0x03, 0x1b
        /*003e*/ 	.short	0x00ff


	//----- nvinfo : EIATTR_NUM_BARRIERS
	.align		4
        /*0040*/ 	.byte	0x02, 0x4c
        /*0042*/ 	.byte	0x01
	.zero		1


	//----- nvinfo : EIATTR_MERCURY_ISA_VERSION
	.align		4
        /*0044*/ 	.byte	0x03, 0x5f
        /*0046*/ 	.short	0x0101


	//----- nvinfo : EIATTR_VRC_CTA_INIT_COUNT
	.align		4
        /*0048*/ 	.byte	0x02, 0x4a
	.zero		1
	.zero		1


	//----- nvinfo : EIATTR_EXIT_INSTR_OFFSETS
	.align		4
        /*004c*/ 	.byte	0x04, 0x1c
        /*004e*/ 	.short	(.L_45 - .L_44)


	//   ....[0]....
.L_44:
        /*0050*/ 	.word	0x000001d0


	//----- nvinfo : EIATTR_CBANK_PARAM_SIZE
	.align		4
.L_45:
        /*0054*/ 	.byte	0x03, 0x19
        /*0056*/ 	.short	0x0014


	//----- nvinfo : EIATTR_PARAM_CBANK
	.align		4
        /*0058*/ 	.byte	0x04, 0x0a
        /*005a*/ 	.short	(.L_47 - .L_46)
	.align		4
.L_46:
        /*005c*/ 	.word	index@(.nv.constant0.transpose)
        /*0060*/ 	.short	0x0380
        /*0062*/ 	.short	0x0014


	//----- nvinfo : EIATTR_SW_WAR
	.align		4
.L_47:
        /*0064*/ 	.byte	0x04, 0x36
        /*0066*/ 	.short	(.L_49 - .L_48)
.L_48:
        /*0068*/ 	.word	0x00000008
.L_49:


//--------------------- .nv.info.initialize       --------------------------
	.section	.nv.info.initialize,"",@"SHT_CUDA_INFO"
	.sectionflags	@""
	.align	4


	//----- nvinfo : EIATTR_CUDA_API_VERSION
	.align		4
        /*0000*/ 	.byte	0x04, 0x37
        /*0002*/ 	.short	(.L_51 - .L_50)
.L_50:
        /*0004*/ 	.word	0x00000082


	//----- nvinfo : EIATTR_KPARAM_INFO
	.align		4
.L_51:
        /*0008*/ 	.byte	0x04, 0x17
        /*000a*/ 	.short	(.L_53 - .L_52)
.L_52:
        /*000c*/ 	.word	0x00000000
        /*0010*/ 	.short	0x0001
        /*0012*/ 	.short	0x0008
        /*0014*/ 	.byte	0x00, 0xf0, 0x11, 0x00


	//----- nvinfo : EIATTR_KPARAM_INFO
	.align		4
.L_53:
        /*0018*/ 	.byte	0x04, 0x17
        /*001a*/ 	.short	(.L_55 - .L_54)
.L_54:
        /*001c*/ 	.word	0x00000000
        /*0020*/ 	.short	0x0000
        /*0022*/ 	.short	0x0000
        /*0024*/ 	.byte	0x00, 0xf5, 0x21, 0x00


	//----- nvinfo : EIATTR_SPARSE_MMA_MASK
	.align		4
.L_55:
        /*0028*/ 	.byte	0x03, 0x50
        /*002a*/ 	.short	0x0000


	//----- nvinfo : EIATTR_MAXREG_COUNT
	.align		4
        /*002c*/ 	.byte	0x03, 0x1b
        /*002e*/ 	.short	0x00ff


	//----- nvinfo : EIATTR_MERCURY_ISA_VERSION
	.align		4
        /*0030*/ 	.byte	0x03, 0x5f
        /*0032*/ 	.short	0x0101


	//----- nvinfo : EIATTR_VRC_CTA_INIT_COUNT
	.align		4
        /*0034*/ 	.byte	0x02, 0x4a
	.zero		1
	.zero		1


	//----- nvinfo : EIATTR_EXIT_INSTR_OFFSETS
	.align		4
        /*0038*/ 	.byte	0x04, 0x1c
        /*003a*/ 	.short	(.L_57 - .L_56)


	//   ....[0]....
.L_56:
        /*003c*/ 	.word	0x00000070


	//   ....[1]....
        /*0040*/ 	.word	0x000000c0


	//----- nvinfo : EIATTR_CBANK_PARAM_SIZE
	.align		4
.L_57:
        /*0044*/ 	.byte	0x03, 0x19
        /*0046*/ 	.short	0x000c


	//----- nvinfo : EIATTR_PARAM_CBANK
	.align		4
        /*0048*/ 	.byte	0x04, 0x0a
        /*004a*/ 	.short	(.L_59 - .L_58)
	.align		4
.L_58:
        /*004c*/ 	.word	index@(.nv.constant0.initialize)
        /*0050*/ 	.short	0x0380
        /*0052*/ 	.short	0x000c


	//----- nvinfo : EIATTR_SW_WAR
	.align		4
.L_59:
        /*0054*/ 	.byte	0x04, 0x36
        /*0056*/ 	.short	(.L_61 - .L_60)
.L_60:
        /*0058*/ 	.word	0x00000008
.L_61:


//--------------------- .nv.callgraph             --------------------------
	.section	.nv.callgraph,"",@"SHT_CUDA_CALLGRAPH"
	.align	4
	.sectionentsize	8
	.align		4
        /*0000*/ 	.word	0x00000000
	.align		4
        /*0004*/ 	.word	0xffffffff
	.align		4
        /*0008*/ 	.word	0x00000000
	.align		4
        /*000c*/ 	.word	0xfffffffe
	.align		4
        /*0010*/ 	.word	0x00000000
	.align		4
        /*0014*/ 	.word	0xfffffffd
	.align		4
        /*0018*/ 	.word	0x00000000
	.align		4
        /*001c*/ 	.word	0xfffffffc


//--------------------- .text.propagateMin        --------------------------
	.section	.text.propagateMin,"ax",@progbits
	.align	128
        .global         propagateMin
        .type           propagateMin,@function
        .size           propagateMin,(.L_x_40 - propagateMin)
        .other          propagateMin,@"STO_CUDA_ENTRY STV_DEFAULT"
propagateMin:
.text.propagateMin:
[----:B------:R-:W-:Y:S01]  /*0000*/  LDC R1, c[0x0][0x37c] ;  /* 0x0000df00ff017b82 */ /* 0x000fe20000000800 */
[----:B------:R-:W0:Y:S01]  /*0010*/  LDCU UR5, c[0x0][0x398] ;  /* 0x00007300ff0577ac */ /* 0x000e220008000800 */
[----:B------:R-:W1:Y:S06]  /*0020*/  S2R R0, SR_TID.X ;  /* 0x0000000000007919 */ /* 0x000e6c0000002100 */
[----:B------:R-:W1:Y:S01]  /*0030*/  S2UR UR4, SR_CTAID.X ;  /* 0x00000000000479c3 */ /* 0x000e620000002500 */
[----:B------:R-:W2:Y:S07]  /*0040*/  LDCU.64 UR6, c[0x0][0x358] ;  /* 0x00006b00ff0677ac */ /* 0x000eae0008000a00 */
[----:B------:R-:W1:Y:S08]  /*0050*/  LDC R7, c[0x0][0x360] ;  /* 0x0000d800ff077b82 */ /* 0x000e700000000800 */
[----:B------:R-:W3:Y:S01]  /*0060*/  LDC.64 R4, c[0x0][0x380] ;  /* 0x0000e000ff047b82 */ /* 0x000ee20000000a00 */
[----:B0-----:R-:W-:-:S05]  /*0070*/  IMAD.U32 R9, RZ, RZ, UR5 ;  /* 0x00000005ff097e24 */ /* 0x001fca000f8e00ff */
[----:B------:R-:W-:Y:S02]  /*0080*/  ISETP.GE.AND P0, PT, R9, 0x2, PT ;  /* 0x000000020900780c */ /* 0x000fe40003f06270 */
[----:B------:R-:W0:Y:S01]  /*0090*/  LDC.64 R2, c[0x0][0x388] ;  /* 0x0000e200ff027b82 */ /* 0x000e220000000a00 */
[--C-:B-1----:R-:W-:Y:S01]  /*00a0*/  IMAD R7, R7, UR4, R0.reuse ;  /* 0x0000000407077c24 */ /* 0x102fe2000f8e0200 */
[----:B------:R-:W-:-:S03]  /*00b0*/  PRMT R0, RZ, 0x7610, R0 ;  /* 0x00007610ff007816 */ /* 0x000fc60000000000 */
[----:B---3--:R-:W-:-:S04]  /*00c0*/  IMAD.WIDE R4, R7, 0x4, R4 ;  /* 0x0000000407047825 */ /* 0x008fc800078e0204 */
[----:B0-----:R-:W-:Y:S02]  /*00d0*/  IMAD.WIDE R2, R7, 0x4, R2 ;  /* 0x0000000407027825 */ /* 0x001fe400078e0202 */
[----:B--2---:R-:W-:Y:S05]  /*00e0*/  @!P0 BRA `(.L_x_0) ;  /* 0x0000000400e88947 */ /* 0x004fea0003800000 */
[----:B------:R0:W5:Y:S04]  /*00f0*/  LDG.E R23, desc[UR6][R2.64] ;  /* 0x0000000602177981 */ /* 0x000168000c1e1900 */
[----:B------:R0:W5:Y:S01]  /*0100*/  LDG.E R14, desc[UR6][R4.64] ;  /* 0x00000006040e7981 */ /* 0x000162000c1e1900 */
[C---:B------:R-:W-:Y:S01]  /*0110*/  VIADD R0, R9.reuse, 0xfffffffe ;  /* 0xfffffffe09007836 */ /* 0x040fe20000000000 */
[----:B------:R-:W-:Y:S01]  /*0120*/  IADD3 R6, PT, PT, R9, -0x1, RZ ;  /* 0xffffffff09067810 */ /* 0x000fe20007ffe0ff */
[----:B------:R-:W-:-:S03]  /*0130*/  UMOV UR4, 0x1 ;  /* 0x0000000100047882 */ /* 0x000fc60000000000 */
[----:B------:R-:W-:Y:S02]  /*0140*/  ISETP.GE.U32.AND P0, PT, R0, 0x3, PT ;  /* 0x000000030000780c */ /* 0x000fe40003f06070 */
[----:B------:R-:W-:Y:S02]  /*0150*/  PRMT R0, RZ, 0x7610, R0 ;  /* 0x00007610ff007816 */ /* 0x000fe40000000000 */
[----:B------:R-:W-:-:S09]  /*0160*/  LOP3.LUT R8, R6, 0x3, RZ, 0xc0, !PT ;  /* 0x0000000306087812 */ /* 0x000fd200078ec0ff */
[----:B0-----:R-:W-:Y:S05]  /*0170*/  @!P0 BRA `(.L_x_1) ;  /* 0x0000000400548947 */ /* 0x001fea0003800000 */
[----:B------:R-:W0:Y:S01]  /*0180*/  LDC R10, c[0x0][0x398] ;  /* 0x0000e600ff0a7b82 */ /* 0x000e220000000800 */
[----:B------:R-:W1:Y:S01]  /*0190*/  LDCU UR4, c[0x0][0x398] ;  /* 0x00007300ff0477ac */ /* 0x000e620008000800 */
[----:B------:R-:W-:Y:S01]  /*01a0*/  LOP3.LUT R6, R6, 0xfffffffc, RZ, 0xc0, !PT ;  /* 0xfffffffc06067812 */ /* 0x000fe200078ec0ff */
[C---:B------:R-:W-:Y:S01]  /*01b0*/  IMAD.SHL.U32 R11, R9.reuse, 0x4, RZ ;  /* 0x00000004090b7824 */ /* 0x040fe200078e00ff */
[----:B------:R-:W-:Y:S01]  /*01c0*/  PRMT R0, RZ, 0x7610, R0 ;  /* 0x00007610ff007816 */ /* 0x000fe20000000000 */
[C---:B------:R-:W-:Y:S01]  /*01d0*/  IMAD.SHL.U32 R13, R9.reuse, 0x2, RZ ;  /* 0x00000002090d7824 */ /* 0x040fe200078e00ff */
[----:B------:R-:W-:Y:S01]  /*01e0*/  IADD3 R12, PT, PT, -R6, RZ, RZ ;  /* 0x000000ff060c7210 */ /* 0x000fe20007ffe1ff */
[----:B------:R-:W-:Y:S02]  /*01f0*/  IMAD R15, R9, 0x3, RZ ;  /* 0x00000003090f7824 */ /* 0x000fe400078e02ff */
[----:B------:R-:W-:Y:S01]  /*0200*/  IMAD.MOV.U32 R17, RZ, RZ, R11 ;  /* 0x000000ffff117224 */ /* 0x000fe200078e000b */
[----:B-1----:R-:W-:Y:S01]  /*0210*/  MOV R19, UR4 ;  /* 0x0000000400137c02 */ /* 0x002fe20008000f00 */
[----:B------:R-:W-:-:S06]  /*0220*/  UMOV UR4, URZ ;  /* 0x000000ff00047c82 */ /* 0x000fcc0008000000 */
.L_x_14:
[----:B0-2---:R-:W-:-:S05]  /*0230*/  IMAD.WIDE R6, R19, 0x4, R4 ;  /* 0x0000000413067825 */ /* 0x005fca00078e0204 */
[----:B------:R-:W2:Y:S01]  /*0240*/  LDG.E R25, desc[UR6][R6.64] ;  /* 0x0000000606197981 */ /* 0x000ea2000c1e1900 */
[----:B------:R-:W-:Y:S01]  /*0250*/  BSSY.RECONVERGENT B0, `(.L_x_2) ;  /* 0x000000d000007945 */ /* 0x000fe20003800200 */
[----:B--2--5:R-:W-:-:S13]  /*0260*/  ISETP.NE.AND P0, PT, R14, R25, PT ;  /* 0x000000190e00720c */ /* 0x024fda0003f05270 */
[----:B-1----:R-:W-:Y:S05]  /*0270*/  @P0 BRA `(.L_x_3) ;  /* 0x0000000000200947 */ /* 0x002fea0003800000 */
[----:B------:R-:W-:-:S05]  /*0280*/  IMAD.WIDE R20, R19, 0x4, R2 ;  /* 0x0000000413147825 */ /* 0x000fca00078e0202 */
[----:B------:R-:W2:Y:S02]  /*0290*/  LDG.E R14, desc[UR6][R20.64] ;  /* 0x00000006140e7981 */ /* 0x000ea4000c1e1900 */
[----:B--2---:R-:W-:-:S13]  /*02a0*/  ISETP.GT.AND P0, PT, R14, R23, PT ;  /* 0x000000170e00720c */ /* 0x004fda0003f04270 */
[----:B------:R-:W-:Y:S05]  /*02b0*/  @!P0 BRA `(.L_x_4) ;  /* 0x0000000000188947 */ /* 0x000fea0003800000 */
[----:B------:R2:W-:Y:S01]  /*02c0*/  STG.E desc[UR6][R20.64], R23 ;  /* 0x0000001714007986 */ /* 0x0005e2000c101906 */
[----:B------:R-:W-:Y:S01]  /*02d0*/  IMAD.MOV.U32 R0, RZ, RZ, 0x1 ;  /* 0x00000001ff007424 */ /* 0x000fe200078e00ff */
[----:B------:R-:W-:Y:S01]  /*02e0*/  MOV R14, R23 ;  /* 0x00000017000e7202 */ /* 0x000fe20000000f00 */
[----:B------:R-:W-:Y:S06]  /*02f0*/  BRA `(.L_x_4) ;  /* 0x0000000000087947 */ /* 0x000fec0003800000 */
.L_x_3:
[----:B------:R-:W-:-:S05]  /*0300*/  IMAD.WIDE R20, R19, 0x4, R2 ;  /* 0x0000000413147825 */ /* 0x000fca00078e0202 */
[----:B------:R1:W5:Y:S02]  /*0310*/  LDG.E R14, desc[UR6][R20.64] ;  /* 0x00000006140e7981 */ /* 0x000364000c1e1900 */
.L_x_4:
[----:B------:R-:W-:Y:S05]  /*0320*/  BSYNC.RECONVERGENT B0 ;  /* 0x0000000000007941 */ /* 0x000fea0003800200 */
.L_x_2:
[----:B0-----:R-:W-:-:S04]  /*0330*/  IMAD.MOV.U32 R9, RZ, RZ, R10 ;  /* 0x000000ffff097224 */ /* 0x001fc800078e000a */
[----:B------:R-:W-:-:S05]  /*0340*/  IMAD.WIDE.U32 R6, R9, 0x4, R6 ;  /* 0x0000000409067825 */ /* 0x000fca00078e0006 */
[----:B------:R-:W3:Y:S01]  /*0350*/  LDG.E R16, desc[UR6][R6.64] ;  /* 0x0000000606107981 */ /* 0x000ee2000c1e1900 */
[----:B------:R-:W-:Y:S01]  /*0360*/  BSSY.RECONVERGENT B0, `(.L_x_5) ;  /* 0x000000d000007945 */ /* 0x000fe20003800200 */
[----:B---3--:R-:W-:-:S13]  /*0370*/  ISETP.NE.AND P0, PT, R25, R16, PT ;  /* 0x000000101900720c */ /* 0x008fda0003f05270 */
[----:B------:R-:W-:Y:S05]  /*0380*/  @!P0 BRA `(.L_x_6) ;  /* 0x00000000000c8947 */ /* 0x000fea0003800000 */
[----:B-12---:R-:W-:-:S05]  /*0390*/  IMAD.WIDE R20, R13, 0x4, R2 ;  /* 0x000000040d147825 */ /* 0x006fca00078e0202 */
[----:B------:R1:W5:Y:S01]  /*03a0*/  LDG.E R23, desc[UR6][R20.64] ;  /* 0x0000000614177981 */ /* 0x000362000c1e1900 */
[----:B------:R-:W-:Y:S05]  /*03b0*/  BRA `(.L_x_7) ;  /* 0x00000000001c7947 */ /* 0x000fea0003800000 */
.L_x_6:
[----:B-12---:R-:W-:-:S05]  /*03c0*/  IMAD.WIDE R20, R13, 0x4, R2 ;  /* 0x000000040d147825 */ /* 0x006fca00078e0202 */
[----:B------:R-:W2:Y:S01]  /*03d0*/  LDG.E R23, desc[UR6][R20.64] ;  /* 0x0000000614177981 */ /* 0x000ea2000c1e1900 */
[----:B------:R-:W-:Y:S01]  /*03e0*/  HFMA2 R18, -RZ, RZ, 0, 5.9604644775390625e-08 ;  /* 0x00000001ff127431 */ /* 0x000fe200000001ff */
[----:B--2--5:R-:W-:-:S13]  /*03f0*/  ISETP.GT.AND P0, PT, R23, R14, PT ;  /* 0x0000000e1700720c */ /* 0x024fda0003f04270 */
[----:B------:R0:W-:Y:S01]  /*0400*/  @P0 STG.E desc[UR6][R20.64], R14 ;  /* 0x0000000e14000986 */ /* 0x0001e2000c101906 */
[----:B------:R-:W-:Y:S01]  /*0410*/  @P0 PRMT R0, R18, 0x7610, R0 ;  /* 0x0000761012000816 */ /* 0x000fe20000000000 */
[----:B------:R-:W-:-:S07]  /*0420*/  @P0 IMAD.MOV.U32 R23, RZ, RZ, R14 ;  /* 0x000000ffff170224 */ /* 0x000fce00078e000e */
.L_x_7:
[----:B------:R-:W-:Y:S05]  /*0430*/  BSYNC.RECONVERGENT B0 ;  /* 0x0000000000007941 */ /* 0x000fea0003800200 */
.L_x_5:
[----:B------:R-:W-:-:S05]  /*0440*/  IMAD.WIDE.U32 R6, R9, 0x4, R6 ;  /* 0x0000000409067825 */ /* 0x000fca00078e0006 */
[----:B------:R-:W2:Y:S01]  /*0450*/  LDG.E R25, desc[UR6][R6.64] ;  /* 0x0000000606197981 */ /* 0x000ea2000c1e1900 */
[----:B------:R-:W-:Y:S01]  /*0460*/  BSSY.RECONVERGENT B0, `(.L_x_8) ;  /* 0x000000d000007945 */ /* 0x000fe20003800200 */
[----:B--2---:R-:W-:-:S13]  /*0470*/  ISETP.NE.AND P0, PT, R16, R25, PT ;  /* 0x000000191000720c */ /* 0x004fda0003f05270 */
[----:B------:R-:W-:Y:S05]  /*0480*/  @!P0 BRA `(.L_x_9) ;  /* 0x00000000000c8947 */ /* 0x000fea0003800000 */
[----:B01----:R-:W-:-:S05]  /*0490*/  IMAD.WIDE R20, R15, 0x4, R2 ;  /* 0x000000040f147825 */ /* 0x003fca00078e0202 */
[----:B------:R1:W5:Y:S01]  /*04a0*/  LDG.E R16, desc[UR6][R20.64] ;  /* 0x0000000614107981 */ /* 0x000362000c1e1900 */
[----:B------:R-:W-:Y:S05]  /*04b0*/  BRA `(.L_x_10) ;  /* 0x00000000001c7947 */ /* 0x000fea0003800000 */
.L_x_9:
[----:B01----:R-:W-:-:S05]  /*04c0*/  IMAD.WIDE R20, R15, 0x4, R2 ;  /* 0x000000040f147825 */ /* 0x003fca00078e0202 */
[----:B------:R-:W2:Y:S01]  /*04d0*/  LDG.E R16, desc[UR6][R20.64] ;  /* 0x0000000614107981 */ /* 0x000ea2000c1e1900 */
[----:B-----5:R-:W-:Y:S02]  /*04e0*/  MOV R14, 0x1 ;  /* 0x00000001000e7802 */ /* 0x020fe40000000f00 */
[----:B--2---:R-:W-:-:S13]  /*04f0*/  ISETP.GT.AND P0, PT, R16, R23, PT ;  /* 0x000000171000720c */ /* 0x004fda0003f04270 */
[----:B------:R0:W-:Y:S01]  /*0500*/  @P0 STG.E desc[UR6][R20.64], R23 ;  /* 0x0000001714000986 */ /* 0x0001e2000c101906 */
[----:B------:R-:W-:Y:S01]  /*0510*/  @P0 PRMT R0, R14, 0x7610, R0 ;  /* 0x000076100e000816 */ /* 0x000fe20000000000 */
[----:B------:R-:W-:-:S07]  /*0520*/  @P0 IMAD.MOV.U32 R16, RZ, RZ, R23 ;  /* 0x000000ffff100224 */ /* 0x000fce00078e0017 */
.L_x_10:
[----:B------:R-:W-:Y:S05]  /*0530*/  BSYNC.RECONVERGENT B0 ;  /* 0x0000000000007941 */ /* 0x000fea0003800200 */
.L_x_8:
[----:B------:R-:W-:-:S05]  /*0540*/  IMAD.WIDE.U32 R6, R9, 0x4, R6 ;  /* 0x0000000409067825 */ /* 0x000fca00078e0006 */
[----:B-----5:R-:W2:Y:S01]  /*0550*/  LDG.E R14, desc[UR6][R6.64] ;  /* 0x00000006060e7981 */ /* 0x020ea2000c1e1900 */
[----:B------:R-:W-:Y:S01]  /*0560*/  BSSY.RECONVERGENT B0, `(.L_x_11) ;  /* 0x000000d000007945 */ /* 0x000fe20003800200 */
[----:B--2---:R-:W-:-:S13]  /*0570*/  ISETP.NE.AND P0, PT, R25, R14, PT ;  /* 0x0000000e1900720c */ /* 0x004fda0003f05270 */
[----:B------:R-:W-:Y:S05]  /*0580*/  @!P0 BRA `(.L_x_12) ;  /* 0x00000000000c8947 */ /* 0x000fea0003800000 */
[----:B------:R-:W-:-:S05]  /*0590*/  IMAD.WIDE R6, R17, 0x4, R2 ;  /* 0x0000000411067825 */ /* 0x000fca00078e0202 */
[----:B0-----:R2:W5:Y:S01]  /*05a0*/  LDG.E R23, desc[UR6][R6.64] ;  /* 0x0000000606177981 */ /* 0x001562000c1e1900 */
[----:B------:R-:W-:Y:S05]  /*05b0*/  BRA `(.L_x_13) ;  /* 0x00000000001c7947 */ /* 0x000fea0003800000 */
.L_x_12:
[----:B------:R-:W-:-:S05]  /*05c0*/  IMAD.WIDE R6, R17, 0x4, R2 ;  /* 0x0000000411067825 */ /* 0x000fca00078e0202 */
[----:B0-----:R-:W2:Y:S01]  /*05d0*/  LDG.E R23, desc[UR6][R6.64] ;  /* 0x0000000606177981 */ /* 0x001ea2000c1e1900 */
[----:B------:R-:W-:Y:S01]  /*05e0*/  HFMA2 R18, -RZ, RZ, 0, 5.9604644775390625e-08 ;  /* 0x00000001ff127431 */ /* 0x000fe200000001ff */
[----:B--2---:R-:W-:-:S13]  /*05f0*/  ISETP.GT.AND P0, PT, R23, R16, PT ;  /* 0x000000101700720c */ /* 0x004fda0003f04270 */
[----:B------:R0:W-:Y:S01]  /*0600*/  @P0 STG.E desc[UR6][R6.64], R16 ;  /* 0x0000001006000986 */ /* 0x0001e2000c101906 */
[----:B------:R-:W-:Y:S01]  /*0610*/  @P0 PRMT R0, R18, 0x7610, R0 ;  /* 0x0000761012000816 */ /* 0x000fe20000000000 */
[----:B------:R-:W-:-:S07]  /*0620*/  @P0 IMAD.MOV.U32 R23, RZ, RZ, R16 ;  /* 0x000000ffff170224 */ /* 0x000fce00078e0010 */
.L_x_13:
[----:B------:R-:W-:Y:S05]  /*0630*/  BSYNC.RECONVERGENT B0 ;  /* 0x0000000000007941 */ /* 0x000fea0003800200 */
.L_x_11:
[----:B------:R-:W-:Y:S01]  /*0640*/  IADD3 R12, PT, PT, R12, 0x4, RZ ;  /* 0x000000040c0c7810 */ /* 0x000fe20007ffe0ff */
[----:B------:R-:W-:Y:S01]  /*0650*/  UIADD3 UR4, UPT, UPT, UR4, 0x4, URZ ;  /* 0x0000000404047890 */ /* 0x000fe2000fffe0ff */
[C---:B------:R-:W-:Y:S01]  /*0660*/  IMAD.IADD R19, R11.reuse, 0x1, R19 ;  /* 0x000000010b137824 */ /* 0x040fe200078e0213 */
[C---:B------:R-:W-:Y:S01]  /*0670*/  IADD3 R13, PT, PT, R11.reuse, R13, RZ ;  /* 0x0000000d0b0d7210 */ /* 0x040fe20007ffe0ff */
[C---:B------:R-:W-:Y:S01]  /*0680*/  IMAD.IADD R15, R11.reuse, 0x1, R15 ;  /* 0x000000010b0f7824 */ /* 0x040fe200078e020f */
[----:B------:R-:W-:Y:S02]  /*0690*/  ISETP.NE.AND P0, PT, R12, RZ, PT ;  /* 0x000000ff0c00720c */ /* 0x000fe40003f05270 */
[----:B------:R-:W-:-:S11]  /*06a0*/  IADD3 R17, PT, PT, R11, R17, RZ ;  /* 0x000000110b117210 */ /* 0x000fd60007ffe0ff */
[----:B------:R-:W-:Y:S05]  /*06b0*/  @P0 BRA `(.L_x_14) ;  /* 0xfffffff800dc0947 */ /* 0x000fea000383ffff */
[----:B------:R-:W-:-:S12]  /*06c0*/  UIADD3 UR4, UPT, UPT, UR4, 0x1, URZ ;  /* 0x0000000104047890 */ /* 0x000fd8000fffe0ff */
.L_x_1:
[----:B------:R-:W-:-:S13]  /*06d0*/  ISETP.NE.AND P0, PT, R8, RZ, PT ;  /* 0x000000ff0800720c */ /* 0x000fda0003f05270 */
[----:B------:R-:W-:Y:S05]  /*06e0*/  @!P0 BRA `(.L_x_0) ;  /* 0x0000000000688947 */ /* 0x000fea0003800000 */
[----:B------:R-:W3:Y:S01]  /*06f0*/  LDC R12, c[0x0][0x398] ;  /* 0x0000e600ff0c7b82 */ /* 0x000ee20000000800 */
[----:B------:R-:W-:Y:S02]  /*0700*/  IMAD R11, R9, UR4, RZ ;  /* 0x00000004090b7c24 */ /* 0x000fe4000f8e02ff */
[----:B------:R-:W-:-:S07]  /*0710*/  IMAD.MOV R10, RZ, RZ, -R8 ;  /* 0x000000ffff0a7224 */ /* 0x000fce00078e0a08 */
.L_x_18:
[----:B0-2---:R-:W-:-:S06]  /*0720*/  IMAD.WIDE R6, R11, 0x4, R4 ;  /* 0x000000040b067825 */ /* 0x005fcc00078e0204 */
[----:B------:R-:W2:Y:S01]  /*0730*/  LDG.E R7, desc[UR6][R6.64] ;  /* 0x0000000606077981 */ /* 0x000ea2000c1e1900 */
[----:B------:R-:W-:Y:S01]  /*0740*/  IADD3 R10, PT, PT, R10, 0x1, RZ ;  /* 0x000000010a0a7810 */ /* 0x000fe20007ffe0ff */
[----:B------:R-:W-:Y:S01]  /*0750*/  BSSY.RECONVERGENT B0, `(.L_x_15) ;  /* 0x0000010000007945 */ /* 0x000fe20003800200 */
[----:B-----5:R-:W-:Y:S02]  /*0760*/  IMAD.MOV.U32 R13, RZ, RZ, R23 ;  /* 0x000000ffff0d7224 */ /* 0x020fe400078e0017 */
[----:B------:R-:W-:Y:S01]  /*0770*/  ISETP.NE.AND P0, PT, R10, RZ, PT ;  /* 0x000000ff0a00720c */ /* 0x000fe20003f05270 */
[----:B------:R-:W-:Y:S01]  /*0780*/  IMAD.WIDE R8, R11, 0x4, R2 ;  /* 0x000000040b087825 */ /* 0x000fe200078e0202 */
[-C--:B--2---:R-:W-:Y:S02]  /*0790*/  ISETP.NE.AND P1, PT, R14, R7.reuse, PT ;  /* 0x000000070e00720c */ /* 0x084fe40003f25270 */
[----:B------:R-:W-:-:S11]  /*07a0*/  MOV R14, R7 ;  /* 0x00000007000e7202 */ /* 0x000fd60000000f00 */
[----:B------:R-:W-:Y:S05]  /*07b0*/  @!P1 BRA `(.L_x_16) ;  /* 0x0000000000089947 */ /* 0x000fea0003800000 */
[----:B------:R2:W5:Y:S01]  /*07c0*/  LDG.E R23, desc[UR6][R8.64] ;  /* 0x0000000608177981 */ /* 0x000562000c1e1900 */
[----:B------:R-:W-:Y:S05]  /*07d0*/  BRA `(.L_x_17) ;  /* 0x00000000001c7947 */ /* 0x000fea0003800000 */
.L_x_16:
[----:B------:R-:W2:Y:S01]  /*07e0*/  LDG.E R6, desc[UR6][R8.64] ;  /* 0x0000000608067981 */ /* 0x000ea2000c1e1900 */
[----:B------:R-:W-:Y:S01]  /*07f0*/  IMAD.MOV.U32 R7, RZ, RZ, 0x1 ;  /* 0x00000001ff077424 */ /* 0x000fe200078e00ff */
[----:B--2---:R-:W-:Y:S02]  /*0800*/  ISETP.GT.AND P1, PT, R6, R23, PT ;  /* 0x000000170600720c */ /* 0x004fe40003f24270 */
[----:B------:R-:W-:-:S11]  /*0810*/  MOV R23, R6 ;  /* 0x0000000600177202 */ /* 0x000fd60000000f00 */
[----:B------:R0:W-:Y:S01]  /*0820*/  @P1 STG.E desc[UR6][R8.64], R13 ;  /* 0x0000000d08001986 */ /* 0x0001e2000c101906 */
[----:B------:R-:W-:Y:S01]  /*0830*/  @P1 PRMT R0, R7, 0x7610, R0 ;  /* 0x0000761007001816 */ /* 0x000fe20000000000 */
[----:B------:R-:W-:-:S07]  /*0840*/  @P1 IMAD.MOV.U32 R23, RZ, RZ, R13 ;  /* 0x000000ffff171224 */ /* 0x000fce00078e000d */
.L_x_17:
[----:B------:R-:W-:Y:S05]  /*0850*/  BSYNC.RECONVERGENT B0 ;  /* 0x0000000000007941 */ /* 0x000fea0003800200 */
.L_x_15:
[----:B0-23--:R-:W-:-:S05]  /*0860*/  MOV R9, R12 ;  /* 0x0000000c00097202 */ /* 0x00dfca0000000f00 */
[----:B------:R-:W-:Y:S01]  /*0870*/  IMAD.IADD R11, R11, 0x1, R9 ;  /* 0x000000010b0b7824 */ /* 0x000fe200078e0209 */
[----:B------:R-:W-:Y:S06]  /*0880*/  @P0 BRA `(.L_x_18) ;  /* 0xfffffffc00a40947 */ /* 0x000fec000383ffff */
.L_x_0:
[----:B------:R-:W-:-:S13]  /*0890*/  ISETP.GE.AND P0, PT, R9, 0x2, PT ;  /* 0x000000020900780c */ /* 0x000fda0003f06270 */
[----:B------:R-:W-:Y:S05]  /*08a0*/  @!P0 BRA `(.L_x_19) ;  /* 0x0000000400e88947 */ /* 0x000fea0003800000 */
[----:B0-----:R-:W-:-:S05]  /*08b0*/  IADD3 R16, PT, PT, R9, -0x1, RZ ;  /* 0xffffffff09107810 */ /* 0x001fca0007ffe0ff */
[----:B------:R-:W-:-:S04]  /*08c0*/  IMAD R11, R16, R9, RZ ;  /* 0x00000009100b7224 */ /* 0x000fc800078e02ff */
[----:B------:R-:W-:-:S04]  /*08d0*/  IMAD.WIDE R12, R11, 0x4, R2 ;  /* 0x000000040b0c7825 */ /* 0x000fc800078e0202 */
[----:B------:R-:W-:Y:S01]  /*08e0*/  IMAD.WIDE R10, R11, 0x4, R4 ;  /* 0x000000040b0a7825 */ /* 0x000fe200078e0204 */
[----:B------:R0:W5:Y:S05]  /*08f0*/  LDG.E R8, desc[UR6][R12.64] ;  /* 0x000000060c087981 */ /* 0x00016a000c1e1900 */
[----:B------:R0:W5:Y:S01]  /*0900*/  LDG.E R10, desc[UR6][R10.64] ;  /* 0x000000060a0a7981 */ /* 0x000162000c1e1900 */
[C---:B--2---:R-:W-:Y:S01]  /*0910*/  LOP3.LUT R6, R9.reuse, 0x3, RZ, 0xc0, !PT ;  /* 0x0000000309067812 */ /* 0x044fe200078ec0ff */
[----:B------:R-:W-:-:S03]  /*0920*/  VIADD R18, R9, 0xfffffffe ;  /* 0xfffffffe09127836 */ /* 0x000fc60000000000 */
[----:B------:R-:W-:Y:S02]  /*0930*/  ISETP.NE.AND P0, PT, R6, 0x1, PT ;  /* 0x000000010600780c */ /* 0x000fe40003f05270 */
[----:B------:R-:W-:-:S11]  /*0940*/  MOV R6, R18 ;  /* 0x0000001200067202 */ /* 0x000fd60000000f00 */
[----:B0-----:R-:W-:Y:S05]  /*0950*/  @!P0 BRA `(.L_x_20) ;  /* 0x0000000000748947 */ /* 0x001fea0003800000 */
[----:B-----5:R-:W0:Y:S01]  /*0960*/  LDC R14, c[0x0][0x398] ;  /* 0x0000e600ff0e7b82 */ /* 0x020e220000000800 */
[----:B------:R-:W-:Y:S01]  /*0970*/  LOP3.LUT R12, R16, 0x3, RZ, 0xc0, !PT ;  /* 0x00000003100c7812 */ /* 0x000fe200078ec0ff */
[----:B------:R-:W-:-:S04]  /*0980*/  IMAD R13, R18, R9, RZ ;  /* 0x00000009120d7224 */ /* 0x000fc800078e02ff */
[----:B------:R-:W-:Y:S02]  /*0990*/  IMAD.MOV R12, RZ, RZ, -R12 ;  /* 0x000000ffff0c7224 */ /* 0x000fe400078e0a0c */
[----:B------:R-:W2:Y:S05]  /*09a0*/  LDC R19, c[0x0][0x398] ;  /* 0x0000e600ff137b82 */ /* 0x000eaa0000000800 */
.L_x_23:
[----:B--2---:R-:W-:-:S05]  /*09b0*/  IMAD.WIDE R6, R13, 0x4, R4 ;  /* 0x000000040d067825 */ /* 0x004fca00078e0204 */
[----:B------:R-:W3:Y:S01]  /*09c0*/  LDG.E R15, desc[UR6][R6.64] ;  /* 0x00000006060f7981 */ /* 0x000ee2000c1e1900 */
[----:B-----5:R-:W-:Y:S02]  /*09d0*/  MOV R17, R8 ;  /* 0x0000000800117202 */ /* 0x020fe40000000f00 */
[----:B---3--:R-:W-:-:S13]  /*09e0*/  ISETP.NE.AND P1, PT, R10, R15, PT ;  /* 0x0000000f0a00720c */ /* 0x008fda0003f25270 */
[----:B------:R-:W-:-:S05]  /*09f0*/  @P1 IMAD.WIDE R10, R13, 0x4, R2 ;  /* 0x000000040d0a1825 */ /* 0x000fca00078e0202 */
[----:B------:R3:W5:Y:S01]  /*0a00*/  @P1 LDG.E R8, desc[UR6][R10.64] ;  /* 0x000000060a081981 */ /* 0x000762000c1e1900 */
[----:B------:R-:W-:Y:S01]  /*0a10*/  VIADD R12, R12, 0x1 ;  /* 0x000000010c0c7836 */ /* 0x000fe20000000000 */
[----:B------:R-:W-:Y:S01]  /*0a20*/  BSSY.RECONVERGENT B0, `(.L_x_21) ;  /* 0x000000b000007945 */ /* 0x000fe20003800200 */
[----:B--2---:R-:W-:-:S03]  /*0a30*/  MOV R9, R19 ;  /* 0x0000001300097202 */ /* 0x004fc60000000f00 */
[----:B------:R-:W-:Y:S01]  /*0a40*/  ISETP.NE.AND P0, PT, R12, RZ, PT ;  /* 0x000000ff0c00720c */ /* 0x000fe20003f05270 */
[----:B------:R-:W-:-:S12]  /*0a50*/  @P1 BRA `(.L_x_22) ;  /* 0x00000000001c1947 */ /* 0x000fd80003800000 */
[----:B------:R-:W-:-:S05]  /*0a60*/  IMAD.WIDE R6, R13, 0x4, R2 ;  /* 0x000000040d067825 */ /* 0x000fca00078e0202 */
[----:B-----5:R-:W2:Y:S01]  /*0a70*/  LDG.E R8, desc[UR6][R6.64] ;  /* 0x0000000606087981 */ /* 0x020ea2000c1e1900 */
[----:B---3--:R-:W-:Y:S01]  /*0a80*/  IMAD.MOV.U32 R10, RZ, RZ, 0x1 ;  /* 0x00000001ff0a7424 */ /* 0x008fe200078e00ff */
[----:B--2---:R-:W-:-:S13]  /*0a90*/  ISETP.GT.AND P1, PT, R8, R17, PT ;  /* 0x000000110800720c */ /* 0x004fda0003f24270 */
[----:B------:R2:W-:Y:S01]  /*0aa0*/  @P1 STG.E desc[UR6][R6.64], R17 ;  /* 0x0000001106001986 */ /* 0x0005e2000c101906 */
[----:B------:R-:W-:Y:S02]  /*0ab0*/  @P1 PRMT R0, R10, 0x7610, R0 ;  /* 0x000076100a001816 */ /* 0x000fe40000000000 */
[----:B------:R-:W-:-:S07]  /*0ac0*/  @P1 MOV R8, R17 ;  /* 0x0000001100081202 */ /* 0x000fce0000000f00 */
.L_x_22:
[----:B------:R-:W-:Y:S05]  /*0ad0*/  BSYNC.RECONVERGENT B0 ;  /* 0x0000000000007941 */ /* 0x000fea0003800200 */
.L_x_21:
[----:B0-----:R-:W-:Y:S01]  /*0ae0*/  VIADD R14, R14, 0xffffffff ;  /* 0xffffffff0e0e7836 */ /* 0x001fe20000000000 */
[----:B---3--:R-:W-:Y:S01]  /*0af0*/  MOV R10, R15 ;  /* 0x0000000f000a7202 */ /* 0x008fe20000000f00 */
[----:B------:R-:W-:Y:S01]  /*0b00*/  IMAD.IADD R13, R13, 0x1, -R9 ;  /* 0x000000010d0d7824 */ /* 0x000fe200078e0a09 */
[----:B------:R-:W-:Y:S06]  /*0b10*/  @P0 BRA `(.L_x_23) ;  /* 0xfffffffc00a40947 */ /* 0x000fec000383ffff */
[----:B--2---:R-:W-:-:S07]  /*0b20*/  IADD3 R6, PT, PT, R14, -0x2, RZ ;  /* 0xfffffffe0e067810 */ /* 0x004fce0007ffe0ff */
.L_x_20:
[----:B------:R-:W-:-:S13]  /*0b30*/  ISETP.GE.U32.AND P0, PT, R18, 0x3, PT ;  /* 0x000000031200780c */ /* 0x000fda0003f06070 */
[----:B------:R-:W-:Y:S05]  /*0b40*/  @!P0 BRA `(.L_x_19) ;  /* 0x0000000400408947 */ /* 0x000fea0003800000 */
[----:B------:R-:W0:Y:S01]  /*0b50*/  LDC R12, c[0x0][0x398] ;  /* 0x0000e600ff0c7b82 */ /* 0x000e220000000800 */
[C---:B------:R-:W-:Y:S01]  /*0b60*/  IADD3 R16, PT, PT, R6.reuse, -0x2, RZ ;  /* 0xfffffffe06107810 */ /* 0x040fe20007ffe0ff */
[C---:B-----5:R-:W-:Y:S02]  /*0b70*/  VIADD R14, R6.reuse, 0xfffffffd ;  /* 0xfffffffd060e7836 */ /* 0x060fe40000000000 */
[----:B------:R-:W-:Y:S02]  /*0b80*/  VIADD R18, R6, 0xffffffff ;  /* 0xffffffff06127836 */ /* 0x000fe40000000000 */
[-C--:B------:R-:W-:Y:S02]  /*0b90*/  IMAD R13, R14, R9.reuse, RZ ;  /* 0x000000090e0d7224 */ /* 0x080fe400078e02ff */
[-C--:B------:R-:W-:Y:S02]  /*0ba0*/  IMAD R11, R16, R9.reuse, RZ ;  /* 0x00000009100b7224 */ /* 0x080fe400078e02ff */
[----:B------:R-:W-:-:S02]  /*0bb0*/  IMAD R7, R18, R9, RZ ;  /* 0x0000000912077224 */ /* 0x000fc400078e02ff */
[----:B------:R-:W-:-:S07]  /*0bc0*/  IMAD R9, R6, R9, RZ ;  /* 0x0000000906097224 */ /* 0x000fce00078e02ff */
.L_x_36:
[----:B------:R-:W-:-:S05]  /*0bd0*/  IMAD.WIDE R14, R9, 0x4, R4 ;  /* 0x00000004090e7825 */ /* 0x000fca00078e0204 */
[----:B------:R-:W2:Y:S01]  /*0be0*/  LDG.E R19, desc[UR6][R14.64] ;  /* 0x000000060e137981 */ /* 0x000ea2000c1e1900 */
[----:B------:R-:W-:Y:S01]  /*0bf0*/  BSSY.RECONVERGENT B0, `(.L_x_24) ;  /* 0x000000d000007945 */ /* 0x000fe20003800200 */
[----:B--2---:R-:W-:-:S13]  /*0c00*/  ISETP.NE.AND P0, PT, R10, R19, PT ;  /* 0x000000130a00720c */ /* 0x004fda0003f05270 */
[----:B-----5:R-:W-:Y:S05]  /*0c10*/  @P0 BRA `(.L_x_25) ;  /* 0x0000000000200947 */ /* 0x020fea0003800000 */
[----:B------:R-:W-:-:S05]  /*0c20*/  IMAD.WIDE R14, R9, 0x4, R2 ;  /* 0x00000004090e7825 */ /* 0x000fca00078e0202 */
[----:B------:R-:W2:Y:S02]  /*0c30*/  LDG.E R17, desc[UR6][R14.64] ;  /* 0x000000060e117981 */ /* 0x000ea4000c1e1900 */
[----:B--2---:R-:W-:-:S13]  /*0c40*/  ISETP.GT.AND P0, PT, R17, R8, PT ;  /* 0x000000081100720c */ /* 0x004fda0003f04270 */
[----:B------:R-:W-:Y:S05]  /*0c50*/  @!P0 BRA `(.L_x_26) ;  /* 0x0000000000188947 */ /* 0x000fea0003800000 */
[----:B------:R3:W-:Y:S01]  /*0c60*/  STG.E desc[UR6][R14.64], R8 ;  /* 0x000000080e007986 */ /* 0x0007e2000c101906 */
[----:B------:R-:W-:Y:S02]  /*0c70*/  HFMA2 R0, -RZ, RZ, 0, 5.9604644775390625e-08 ;  /* 0x00000001ff007431 */ /* 0x000fe400000001ff */
[----:B------:R-:W-:Y:S01]  /*0c80*/  IMAD.MOV.U32 R17, RZ, RZ, R8 ;  /* 0x000000ffff117224 */ /* 0x000fe200078e0008 */
[----:B------:R-:W-:Y:S06]  /*0c90*/  BRA `(.L_x_26) ;  /* 0x0000000000087947 */ /* 0x000fec0003800000 */
.L_x_25:
[----:B------:R-:W-:-:S05]  /*0ca0*/  IMAD.WIDE R14, R9, 0x4, R2 ;  /* 0x00000004090e7825 */ /* 0x000fca00078e0202 */
[----:B------:R2:W5:Y:S02]  /*0cb0*/  LDG.E R17, desc[UR6][R14.64] ;  /* 0x000000060e117981 */ /* 0x000564000c1e1900 */
.L_x_26:
[----:B------:R-:W-:Y:S05]  /*0cc0*/  BSYNC.RECONVERGENT B0 ;  /* 0x0000000000007941 */ /* 0x000fea0003800200 */
.L_x_24:
[----:B--23--:R-:W-:-:S05]  /*0cd0*/  IMAD.WIDE R14, R7, 0x4, R4 ;  /* 0x00000004070e7825 */ /* 0x00cfca00078e0204 */
[----:B------:R-:W2:Y:S01]  /*0ce0*/  LDG.E R10, desc[UR6][R14.64] ;  /* 0x000000060e0a7981 */ /* 0x000ea2000c1e1900 */
[----:B------:R-:W-:Y:S01]  /*0cf0*/  BSSY.RECONVERGENT B0, `(.L_x_27) ;  /* 0x000000d000007945 */ /* 0x000fe20003800200 */
[----:B--2---:R-:W-:-:S13]  /*0d00*/  ISETP.NE.AND P0, PT, R19, R10, PT ;  /* 0x0000000a1300720c */ /* 0x004fda0003f05270 */
[----:B------:R-:W-:Y:S05]  /*0d10*/  @!P0 BRA `(.L_x_28) ;  /* 0x00000000000c8947 */ /* 0x000fea0003800000 */
[----:B------:R-:W-:-:S05]  /*0d20*/  IMAD.WIDE R14, R7, 0x4, R2 ;  /* 0x00000004070e7825 */ /* 0x000fca00078e0202 */
[----:B------:R3:W5:Y:S01]  /*0d30*/  LDG.E R8, desc[UR6][R14.64] ;  /* 0x000000060e087981 */ /* 0x000762000c1e1900 */
[----:B------:R-:W-:Y:S05]  /*0d40*/  BRA `(.L_x_29) ;  /* 0x00000000001c7947 */ /* 0x000fea0003800000 */
.L_x_28:
[----:B------:R-:W-:-:S05]  /*0d50*/  IMAD.WIDE R14, R7, 0x4, R2 ;  /* 0x00000004070e7825 */ /* 0x000fca00078e0202 */
[----:B------:R-:W2:Y:S01]  /*0d60*/  LDG.E R8, desc[UR6][R14.64] ;  /* 0x000000060e087981 */ /* 0x000ea2000c1e1900 */
[----:B------:R-:W-:Y:S02]  /*0d70*/  MOV R16, 0x1 ;  /* 0x0000000100107802 */ /* 0x000fe40000000f00 */
[----:B--2--5:R-:W-:-:S13]  /*0d80*/  ISETP.GT.AND P0, PT, R8, R17, PT ;  /* 0x000000110800720c */ /* 0x024fda0003f04270 */
[----:B------:R2:W-:Y:S01]  /*0d90*/  @P0 STG.E desc[UR6][R14.64], R17 ;  /* 0x000000110e000986 */ /* 0x0005e2000c101906 */
[----:B------:R-:W-:Y:S01]  /*0da0*/  @P0 PRMT R0, R16, 0x7610, R0 ;  /* 0x0000761010000816 */ /* 0x000fe20000000000 */
[----:B------:R-:W-:-:S07]  /*0db0*/  @P0 IMAD.MOV.U32 R8, RZ, RZ, R17 ;  /* 0x000000ffff080224 */ /* 0x000fce00078e0011 */
.L_x_29:
[----:B------:R-:W-:Y:S05]  /*0dc0*/  BSYNC.RECONVERGENT B0 ;  /* 0x0000000000007941 */ /* 0x000fea0003800200 */
.L_x_27:
[----:B--23--:R-:W-:-:S05]  /*0dd0*/  IMAD.WIDE R14, R11, 0x4, R4 ;  /* 0x000000040b0e7825 */ /* 0x00cfca00078e0204 */
[----:B------:R-:W2:Y:S01]  /*0de0*/  LDG.E R19, desc[UR6][R14.64] ;  /* 0x000000060e137981 */ /* 0x000ea2000c1e1900 */
[----:B------:R-:W-:Y:S01]  /*0df0*/  BSSY.RECONVERGENT B0, `(.L_x_30) ;  /* 0x000000d000007945 */ /* 0x000fe20003800200 */
[----:B--2---:R-:W-:-:S13]  /*0e00*/  ISETP.NE.AND P0, PT, R10, R19, PT ;  /* 0x000000130a00720c */ /* 0x004fda0003f05270 */
[----:B------:R-:W-:Y:S05]  /*0e10*/  @!P0 BRA `(.L_x_31) ;  /* 0x00000000000c8947 */ /* 0x000fea0003800000 */
[----:B------:R-:W-:-:S05]  /*0e20*/  IMAD.WIDE R14, R11, 0x4, R2 ;  /* 0x000000040b0e7825 */ /* 0x000fca00078e0202 */
[----:B-----5:R3:W5:Y:S01]  /*0e30*/  LDG.E R17, desc[UR6][R14.64] ;  /* 0x000000060e117981 */ /* 0x020762000c1e1900 */
[----:B------:R-:W-:Y:S05]  /*0e40*/  BRA `(.L_x_32) ;  /* 0x00000000001c7947 */ /* 0x000fea0003800000 */
.L_x_31:
[----:B------:R-:W-:-:S05]  /*0e50*/  IMAD.WIDE R14, R11, 0x4, R2 ;  /* 0x000000040b0e7825 */ /* 0x000fca00078e0202 */
[----:B-----5:R-:W2:Y:S01]  /*0e60*/  LDG.E R17, desc[UR6][R14.64] ;  /* 0x000000060e117981 */ /* 0x020ea2000c1e1900 */
[----:B------:R-:W-:Y:S01]  /*0e70*/  HFMA2 R10, -RZ, RZ, 0, 5.9604644775390625e-08 ;  /* 0x00000001ff0a7431 */ /* 0x000fe200000001ff */
[----:B--2---:R-:W-:-:S13]  /*0e80*/  ISETP.GT.AND P0, PT, R17, R8, PT ;  /* 0x000000081100720c */ /* 0x004fda0003f04270 */
[----:B------:R2:W-:Y:S01]  /*0e90*/  @P0 STG.E desc[UR6][R14.64], R8 ;  /* 0x000000080e000986 */ /* 0x0005e2000c101906 */
[----:B------:R-:W-:Y:S01]  /*0ea0*/  @P0 PRMT R0, R10, 0x7610, R0 ;  /* 0x000076100a000816 */ /* 0x000fe20000000000 */
[----:B------:R-:W-:-:S07]  /*0eb0*/  @P0 IMAD.MOV.U32 R17, RZ, RZ, R8 ;  /* 0x000000ffff110224 */ /* 0x000fce00078e0008 */
.L_x_32:
[----:B------:R-:W-:Y:S05]  /*0ec0*/  BSYNC.RECONVERGENT B0 ;  /* 0x0000000000007941 */ /* 0x000fea0003800200 */
.L_x_30:
        /* <DEDUP_REMOVED lines=8> */
.L_x_34:
[----:B------:R-:W-:-:S05]  /*0f50*/  IMAD.WIDE R14, R13, 0x4, R2 ;  /* 0x000000040d0e7825 */ /* 0x000fca00078e0202 */
[----:B------:R-:W2:Y:S01]  /*0f60*/  LDG.E R8, desc[UR6][R14.64] ;  /* 0x000000060e087981 */ /* 0x000ea2000c1e1900 */
[----:B------:R-:W-:Y:S02]  /*0f70*/  MOV R16, 0x1 ;  /* 0x0000000100107802 */ /* 0x000fe40000000f00 */
[----:B--2--5:R-:W-:-:S13]  /*0f80*/  ISETP.GT.AND P0, PT, R8, R17, PT ;  /* 0x000000110800720c */ /* 0x024fda0003f04270 */
[----:B------:R2:W-:Y:S01]  /*0f90*/  @P0 STG.E desc[UR6][R14.64], R17 ;  /* 0x000000110e000986 */ /* 0x0005e2000c101906 */
[----:B------:R-:W-:Y:S01]  /*0fa0*/  @P0 PRMT R0, R16, 0x7610, R0 ;  /* 0x0000761010000816 */ /* 0x000fe20000000000 */
[----:B------:R-:W-:-:S07]  /*0fb0*/  @P0 IMAD.MOV.U32 R8, RZ, RZ, R17 ;  /* 0x000000ffff080224 */ /* 0x000fce00078e0011 */
.L_x_35:
[----:B------:R-:W-:Y:S05]  /*0fc0*/  BSYNC.RECONVERGENT B0 ;  /* 0x0000000000007941 */ /* 0x000fea0003800200 */
.L_x_33:
[C---:B------:R-:W-:Y:S01]  /*0fd0*/  ISETP.GT.AND P0, PT, R6.reuse, 0x3, PT ;  /* 0x000000030600780c */ /* 0x040fe20003f04270 */
[----:B------:R-:W-:Y:S01]  /*0fe0*/  VIADD R6, R6, 0xfffffffc ;  /* 0xfffffffc06067836 */ /* 0x000fe20000000000 */
[----:B0-23--:R-:W-:-:S04]  /*0ff0*/  IADD3 R14, PT, PT, -R12, RZ, RZ ;  /* 0x000000ff0c0e7210 */ /* 0x00dfc80007ffe1ff */
[C---:B------:R-:W-:Y:S01]  /*1000*/  LEA R9, R14.reuse, R9, 0x2 ;  /* 0x000000090e097211 */ /* 0x040fe200078e10ff */
[C---:B------:R-:W-:Y:S01]  /*1010*/  IMAD R13, R14.reuse, 0x4, R13 ;  /* 0x000000040e0d7824 */ /* 0x040fe200078e020d */
[C---:B------:R-:W-:Y:S01]  /*1020*/  LEA R11, R14.reuse, R11, 0x2 ;  /* 0x0000000b0e0b7211 */ /* 0x040fe200078e10ff */
[----:B------:R-:W-:-:S04]  /*1030*/  IMAD R7, R14, 0x4, R7 ;  /* 0x000000040e077824 */ /* 0x000fc800078e0207 */
[----:B------:R-:W-:Y:S05]  /*1040*/  @P0 BRA `(.L_x_36) ;  /* 0xfffffff800e00947 */ /* 0x000fea000383ffff */
.L_x_19:
[----:B------:R-:W-:-:S13]  /*1050*/  LOP3.LUT P0, RZ, R0, 0xff, RZ, 0xc0, !PT ;  /* 0x000000ff00ff7812 */ /* 0x000fda000780c0ff */
[----:B------:R-:W-:Y:S05]  /*1060*/  @!P0 EXIT ;  /* 0x000000000000894d */ /* 0x000fea0003800000 */
[----:B------:R-:W3:Y:S01]  /*1070*/  LDC.64 R2, c[0x0][0x390] ;  /* 0x0000e400ff027b82 */ /* 0x000ee20000000a00 */
[----:B------:R-:W-:-:S05]  /*1080*/  MOV R5, 0xffffffff ;  /* 0xffffffff00057802 */ /* 0x000fca0000000f00 */
[----:B---3--:R-:W-:Y:S01]  /*1090*/  STG.E desc[UR6][R2.64], R5 ;  /* 0x0000000502007986 */ /* 0x008fe2000c101906 */
[----:B------:R-:W-:Y:S05]  /*10a0*/  EXIT ;  /* 0x000000000000794d */ /* 0x000fea0003800000 */
.L_x_37:
[----:B------:R-:W-:-:S00]  /*10b0*/  BRA `(.L_x_37) ;  /* 0xfffffffc00fc7947 */ /* 0x000fc0000383ffff */
[----:B------:R-:W-:-:S00]  /*10c0*/  NOP ;  /* 0x0000000000007918 */ /* 0x000fc00000000000 */
        /* <DEDUP_REMOVED lines=11> */
.L_x_40:


//--------------------- .text.transpose           --------------------------
	.section	.text.transpose,"ax",@progbits
	.align	128
        .global         transpose
        .type           transpose,@function
        .size           transpose,(.L_x_41 - transpose)
        .other          transpose,@"STO_CUDA_ENTRY STV_DEFAULT"
transpose:
.text.transpose:
[----:B------:R-:W-:Y:S01]  /*0000*/  LDC R1, c[0x0][0x37c] ;  /* 0x0000df00ff017b82 */ /* 0x000fe20000000800 */
[----:B------:R-:W0:Y:S07]  /*0010*/  S2R R8, SR_CTAID.X ;  /* 0x0000000000087919 */ /* 0x000e2e0000002500 */
[----:B------:R-:W1:Y:S01]  /*0020*/  LDC.64 R2, c[0x0][0x380] ;  /* 0x0000e000ff027b82 */ /* 0x000e620000000a00 */
[----:B------:R-:W2:Y:S01]  /*0030*/  LDCU UR6, c[0x0][0x390] ;  /* 0x00007200ff0677ac */ /* 0x000ea20008000800 */
[----:B------:R-:W0:Y:S01]  /*0040*/  S2R R11, SR_TID.X ;  /* 0x00000000000b7919 */ /* 0x000e220000002100 */
[----:B------:R-:W3:Y:S01]  /*0050*/  LDCU.64 UR4, c[0x0][0x358] ;  /* 0x00006b00ff0477ac */ /* 0x000ee20008000a00 */
[----:B------:R-:W4:Y:S01]  /*0060*/  S2R R13, SR_TID.Y ;  /* 0x00000000000d7919 */ /* 0x000f220000002200 */
[----:B------:R-:W4:Y:S01]  /*0070*/  S2R R10, SR_CTAID.Y ;  /* 0x00000000000a7919 */ /* 0x000f220000002600 */
[----:B0-----:R-:W-:-:S02]  /*0080*/  LEA R0, R8, R11, 0x5 ;  /* 0x0000000b08007211 */ /* 0x001fc400078e28ff */
[----:B----4-:R-:W-:-:S05]  /*0090*/  LEA R5, R10, R13, 0x5 ;  /* 0x0000000d0a057211 */ /* 0x010fca00078e28ff */
[----:B--2---:R-:W-:-:S04]  /*00a0*/  IMAD R5, R5, UR6, R0 ;  /* 0x0000000605057c24 */ /* 0x004fc8000f8e0200 */
[----:B-1----:R-:W-:-:S05]  /*00b0*/  IMAD.WIDE.U32 R2, R5, 0x4, R2 ;  /* 0x0000000405027825 */ /* 0x002fca00078e0002 */
[----:B---3--:R0:W2:Y:S01]  /*00c0*/  LDG.E R4, desc[UR4][R2.64] ;  /* 0x0000000402047981 */ /* 0x0080a2000c1e1900 */
[----:B------:R-:W-:Y:S01]  /*00d0*/  MOV R0, 0x400 ;  /* 0x0000040000007802 */ /* 0x000fe20000000f00 */
[----:B------:R-:W1:Y:S01]  /*00e0*/  S2R R5, SR_CgaCtaId ;  /* 0x0000000000057919 */ /* 0x000e620000008800 */
[----:B0-----:R-:W0:Y:S02]  /*00f0*/  LDC.64 R2, c[0x0][0x388] ;  /* 0x0000e200ff027b82 */ /* 0x001e240000000a00 */
[----:B-1----:R-:W-:-:S05]  /*0100*/  LEA R0, R5, R0, 0x18 ;  /* 0x0000000005007211 */ /* 0x002fca00078ec0ff */
[--C-:B------:R-:W-:Y:S02]  /*0110*/  IMAD R5, R11, 0x8c, R0.reuse ;  /* 0x0000008c0b057824 */ /* 0x100fe400078e0200 */
[----:B------:R-:W-:-:S03]  /*0120*/  IMAD R0, R13, 0x8c, R0 ;  /* 0x0000008c0d007824 */ /* 0x000fc600078e0200 */
[----:B------:R-:W-:Y:S02]  /*0130*/  LEA R7, R13, R5, 0x2 ;  /* 0x000000050d077211 */ /* 0x000fe400078e10ff */
[----:B------:R-:W-:Y:S02]  /*0140*/  LEA R6, R11, R0, 0x2 ;  /* 0x000000000b067211 */ /* 0x000fe400078e10ff */
[----:B------:R-:W-:Y:S02]  /*0150*/  LEA R0, R8, R13, 0x5 ;  /* 0x0000000d08007211 */ /* 0x000fe400078e28ff */
[----:B------:R-:W-:-:S05]  /*0160*/  LEA R5, R10, R11, 0x5 ;  /* 0x0000000b0a057211 */ /* 0x000fca00078e28ff */
[----:B------:R-:W-:-:S04]  /*0170*/  IMAD R5, R0, UR6, R5 ;  /* 0x0000000600057c24 */ /* 0x000fc8000f8e0205 */
[----:B0-----:R-:W-:Y:S01]  /*0180*/  IMAD.WIDE.U32 R2, R5, 0x4, R2 ;  /* 0x0000000405027825 */ /* 0x001fe200078e0002 */
[----:B--2---:R-:W-:Y:S01]  /*0190*/  STS [R7], R4 ;  /* 0x0000000407007388 */ /* 0x004fe20000000800 */
[----:B------:R-:W-:Y:S06]  /*01a0*/  BAR.SYNC.DEFER_BLOCKING 0x0 ;  /* 0x0000000000007b1d */ /* 0x000fec0000010000 */
[----:B------:R-:W0:Y:S04]  /*01b0*/  LDS R9, [R6] ;  /* 0x0000000006097984 */ /* 0x000e280000000800 */
[----:B0-----:R-:W-:Y:S01]  /*01c0*/  STG.E desc[UR4][R2.64], R9 ;  /* 0x0000000902007986 */ /* 0x001fe2000c101904 */
[----:B------:R-:W-:Y:S05]  /*01d0*/  EXIT ;  /* 0x000000000000794d */ /* 0x000fea0003800000 */
.L_x_38:
        /* <DEDUP_REMOVED lines=10> */
.L_x_41:


//--------------------- .text.initialize          --------------------------
	.section	.text.initialize,"ax",@progbits
	.align	128
        .global         initialize
        .type           initialize,@function
        .size           initialize,(.L_x_42 - initialize)
        .other          initialize,@"STO_CUDA_ENTRY STV_DEFAULT"
initialize:
.text.initialize:
[----:B------:R-:W-:Y:S01]  /*0000*/  LDC R1, c[0x0][0x37c] ;  /* 0x0000df00ff017b82 */ /* 0x000fe20000000800 */
[----:B------:R-:W0:Y:S07]  /*0010*/  S2R R0, SR_TID.X ;  /* 0x0000000000007919 */ /* 0x000e2e0000002100 */
[----:B------:R-:W0:Y:S01]  /*0020*/  S2UR UR4, SR_CTAID.X ;  /* 0x00000000000479c3 */ /* 0x000e220000002500 */
[----:B------:R-:W1:Y:S07]  /*0030*/  LDCU UR5, c[0x0][0x388] ;  /* 0x00007100ff0577ac */ /* 0x000e6e0008000800 */
[----:B------:R-:W0:Y:S02]  /*0040*/  LDC R5, c[0x0][0x360] ;  /* 0x0000d800ff057b82 */ /* 0x000e240000000800 */
[----:B0-----:R-:W-:-:S05]  /*0050*/  IMAD R5, R5, UR4, R0 ;  /* 0x0000000405057c24 */ /* 0x001fca000f8e0200 */
[----:B-1----:R-:W-:-:S13]  /*0060*/  ISETP.GE.AND P0, PT, R5, UR5, PT ;  /* 0x0000000505007c0c */ /* 0x002fda000bf06270 */
[----:B------:R-:W-:Y:S05]  /*0070*/  @P0 EXIT ;  /* 0x000000000000094d */ /* 0x000fea0003800000 */
[----:B------:R-:W0:Y:S01]  /*0080*/  LDC.64 R2, c[0x0][0x380] ;  /* 0x0000e000ff027b82 */ /* 0x000e220000000a00 */
[----:B------:R-:W1:Y:S01]  /*0090*/  LDCU.64 UR4, c[0x0][0x358] ;  /* 0x00006b00ff0477ac */ /* 0x000e620008000a00 */
[----:B0-----:R-:W-:-:S05]  /*00a0*/  IMAD.WIDE R2, R5, 0x4, R2 ;  /* 0x0000000405027825 */ /* 0x001fca00078e0202 */
[----:B-1----:R-:W-:Y:S01]  /*00b0*/  STG.E desc[UR4][R2.64], R5 ;  /* 0x0000000502007986 */ /* 0x002fe2000c101904 */
[----:B------:R-:W-:Y:S05]  /*00c0*/  EXIT ;  /* 0x000000000000794d */ /* 0x000fea0003800000 */
.L_x_39:
        /* <DEDUP_REMOVED lines=11> */
.L_x_42:


//--------------------- .nv.shared.reserved.0     --------------------------
	.section	.nv.shared.reserved.0,"aw",@nobits
	.weak		__nv_reservedSMEM_offset_0_alias
	.size		__nv_reservedSMEM_offset_0_alias, 0, 64
	.other		__nv_reservedSMEM_offset_0_alias,@"STO_CUDA_RESERVED_SHARED STV_DEFAULT"
__nv_reservedSMEM_offset_0_alias:
	.zero		0
	.zero		64


//--------------------- .nv.shared.transpose      --------------------------
	.section	.nv.shared.transpose,"aw",@nobits
	.sectionflags	@""
	.align	4
.nv.shared.transpose:
	.zero		5504


//--------------------- .nv.constant0.propagateMin --------------------------
	.section	.nv.constant0.propagateMin,"a",@progbits
	.sectionflags	@""
	.align	4
.nv.constant0.propagateMin:
	.zero		924


//--------------------- .nv.constant0.transpose   --------------------------
	.section	.nv.constant0.transpose,"a",@progbits
	.sectionflags	@""
	.align	4
.nv.constant0.transpose:
	.zero		916


//--------------------- .nv.constant0.initialize  --------------------------
	.section	.nv.constant0.initialize,"a",@progbits
	.sectionflags	@""
	.align	4
.nv.constant0.initialize:
	.zero		908


//--------------------- SYMBOLS --------------------------

	.type		.nv.reservedSmem.offset0,@object
	.size		.nv.reservedSmem.offset0,0x4
	.type		.nv.reservedSmem.cap,@object
	.size		.nv.reservedSmem.cap,0x4
